//
// Generated by NVIDIA NVVM Compiler
//
// Compiler Build ID: CL-36424714
// Cuda compilation tools, release 13.0, V13.0.88
// Based on NVVM 20.0.0
//

.version 9.0
.target sm_100
.address_size 64

	// .globl	_Z11MatMul_CUDAILi16EEvPfS0_S0_ii
// _ZZ11MatMul_CUDAILi16EEvPfS0_S0_iiE5A_sub has been demoted
// _ZZ11MatMul_CUDAILi16EEvPfS0_S0_iiE5B_sub has been demoted

.visible .entry _Z11MatMul_CUDAILi16EEvPfS0_S0_ii(
	.param .u64 .ptr .align 1 _Z11MatMul_CUDAILi16EEvPfS0_S0_ii_param_0,
	.param .u64 .ptr .align 1 _Z11MatMul_CUDAILi16EEvPfS0_S0_ii_param_1,
	.param .u64 .ptr .align 1 _Z11MatMul_CUDAILi16EEvPfS0_S0_ii_param_2,
	.param .u32 _Z11MatMul_CUDAILi16EEvPfS0_S0_ii_param_3,
	.param .u32 _Z11MatMul_CUDAILi16EEvPfS0_S0_ii_param_4
)
{
	.reg .pred 	%p<5>;
	.reg .b32 	%r<64>;
	.reg .b32 	%f<162>;
	.reg .b64 	%rd<24>;
	// demoted variable
	.shared .align 4 .b8 _ZZ11MatMul_CUDAILi16EEvPfS0_S0_iiE5A_sub[1024];
	// demoted variable
	.shared .align 4 .b8 _ZZ11MatMul_CUDAILi16EEvPfS0_S0_iiE5B_sub[1024];
	ld.param.u64 	%rd3, [_Z11MatMul_CUDAILi16EEvPfS0_S0_ii_param_0];
	ld.param.u64 	%rd4, [_Z11MatMul_CUDAILi16EEvPfS0_S0_ii_param_1];
	ld.param.u32 	%r30, [_Z11MatMul_CUDAILi16EEvPfS0_S0_ii_param_3];
	ld.param.u32 	%r31, [_Z11MatMul_CUDAILi16EEvPfS0_S0_ii_param_4];
	cvta.to.global.u64 	%rd1, %rd4;
	cvta.to.global.u64 	%rd2, %rd3;
	mov.u32 	%r32, %ctaid.x;
	mov.u32 	%r1, %ctaid.y;
	mov.u32 	%r2, %tid.x;
	mov.u32 	%r3, %tid.y;
	mul.lo.s32 	%r33, %r30, %r1;
	shl.b32 	%r63, %r33, 4;
	add.s32 	%r5, %r63, %r30;
	shl.b32 	%r6, %r32, 4;
	shl.b32 	%r7, %r31, 4;
	setp.lt.s32 	%p1, %r30, 1;
	mov.f32 	%f161, 0f00000000;
	@%p1 bra 	$L__BB0_6;
	mul.lo.s32 	%r8, %r30, %r3;
	shl.b32 	%r34, %r3, 6;
	mov.u32 	%r35, _ZZ11MatMul_CUDAILi16EEvPfS0_S0_iiE5A_sub;
	add.s32 	%r9, %r35, %r34;
	shl.b32 	%r36, %r2, 2;
	add.s32 	%r10, %r9, %r36;
	mul.lo.s32 	%r11, %r31, %r3;
	mov.u32 	%r37, _ZZ11MatMul_CUDAILi16EEvPfS0_S0_iiE5B_sub;
	add.s32 	%r13, %r37, %r36;
	add.s32 	%r12, %r13, %r34;
	add.s32 	%r14, %r63, 16;
	max.s32 	%r38, %r5, %r14;
	not.b32 	%r39, %r63;
	add.s32 	%r15, %r38, %r39;
	and.b32  	%r40, %r15, 16;
	setp.ne.s32 	%p2, %r40, 0;
	mov.f32 	%f161, 0f00000000;
	mov.u32 	%r58, %r6;
	@%p2 bra 	$L__BB0_3;
	add.s32 	%r41, %r8, %r2;
	add.s32 	%r42, %r41, %r63;
	mul.wide.s32 	%rd6, %r42, 4;
	add.s64 	%rd7, %rd2, %rd6;
	ld.global.f32 	%f10, [%rd7];
	st.shared.f32 	[%r10], %f10;
	add.s32 	%r43, %r11, %r2;
	add.s32 	%r44, %r43, %r6;
	mul.wide.s32 	%rd8, %r44, 4;
	add.s64 	%rd9, %rd1, %rd8;
	ld.global.f32 	%f11, [%rd9];
	st.shared.f32 	[%r12], %f11;
	bar.sync 	0;
	ld.shared.f32 	%f12, [%r9];
	ld.shared.f32 	%f13, [%r13];
	fma.rn.f32 	%f14, %f12, %f13, 0f00000000;
	ld.shared.f32 	%f15, [%r9+4];
	ld.shared.f32 	%f16, [%r13+64];
	fma.rn.f32 	%f17, %f15, %f16, %f14;
	ld.shared.f32 	%f18, [%r9+8];
	ld.shared.f32 	%f19, [%r13+128];
	fma.rn.f32 	%f20, %f18, %f19, %f17;
	ld.shared.f32 	%f21, [%r9+12];
	ld.shared.f32 	%f22, [%r13+192];
	fma.rn.f32 	%f23, %f21, %f22, %f20;
	ld.shared.f32 	%f24, [%r9+16];
	ld.shared.f32 	%f25, [%r13+256];
	fma.rn.f32 	%f26, %f24, %f25, %f23;
	ld.shared.f32 	%f27, [%r9+20];
	ld.shared.f32 	%f28, [%r13+320];
	fma.rn.f32 	%f29, %f27, %f28, %f26;
	ld.shared.f32 	%f30, [%r9+24];
	ld.shared.f32 	%f31, [%r13+384];
	fma.rn.f32 	%f32, %f30, %f31, %f29;
	ld.shared.f32 	%f33, [%r9+28];
	ld.shared.f32 	%f34, [%r13+448];
	fma.rn.f32 	%f35, %f33, %f34, %f32;
	ld.shared.f32 	%f36, [%r9+32];
	ld.shared.f32 	%f37, [%r13+512];
	fma.rn.f32 	%f38, %f36, %f37, %f35;
	ld.shared.f32 	%f39, [%r9+36];
	ld.shared.f32 	%f40, [%r13+576];
	fma.rn.f32 	%f41, %f39, %f40, %f38;
	ld.shared.f32 	%f42, [%r9+40];
	ld.shared.f32 	%f43, [%r13+640];
	fma.rn.f32 	%f44, %f42, %f43, %f41;
	ld.shared.f32 	%f45, [%r9+44];
	ld.shared.f32 	%f46, [%r13+704];
	fma.rn.f32 	%f47, %f45, %f46, %f44;
	ld.shared.f32 	%f48, [%r9+48];
	ld.shared.f32 	%f49, [%r13+768];
	fma.rn.f32 	%f50, %f48, %f49, %f47;
	ld.shared.f32 	%f51, [%r9+52];
	ld.shared.f32 	%f52, [%r13+832];
	fma.rn.f32 	%f53, %f51, %f52, %f50;
	ld.shared.f32 	%f54, [%r9+56];
	ld.shared.f32 	%f55, [%r13+896];
	fma.rn.f32 	%f56, %f54, %f55, %f53;
	ld.shared.f32 	%f57, [%r9+60];
	ld.shared.f32 	%f58, [%r13+960];
	fma.rn.f32 	%f161, %f57, %f58, %f56;
	bar.sync 	0;
	add.s32 	%r58, %r6, %r7;
	mov.u32 	%r63, %r14;
$L__BB0_3:
	setp.lt.u32 	%p3, %r15, 16;
	@%p3 bra 	$L__BB0_6;
	add.s32 	%r45, %r2, %r58;
	add.s32 	%r46, %r3, 16;
	mad.lo.s32 	%r62, %r31, %r46, %r45;
	add.s32 	%r61, %r45, %r11;
	add.s32 	%r47, %r2, %r63;
	add.s32 	%r60, %r47, %r8;
$L__BB0_5:
	ld.param.u64 	%rd22, [_Z11MatMul_CUDAILi16EEvPfS0_S0_ii_param_1];
	ld.param.u64 	%rd21, [_Z11MatMul_CUDAILi16EEvPfS0_S0_ii_param_0];
	mul.wide.s32 	%rd10, %r60, 4;
	cvta.to.global.u64 	%rd11, %rd21;
	add.s64 	%rd12, %rd11, %rd10;
	ld.global.f32 	%f59, [%rd12];
	st.shared.f32 	[%r10], %f59;
	cvta.to.global.u64 	%rd13, %rd22;
	mul.wide.s32 	%rd14, %r61, 4;
	add.s64 	%rd15, %rd13, %rd14;
	ld.global.f32 	%f60, [%rd15];
	st.shared.f32 	[%r12], %f60;
	bar.sync 	0;
	ld.shared.f32 	%f61, [%r9];
	ld.shared.f32 	%f62, [%r13];
	fma.rn.f32 	%f63, %f61, %f62, %f161;
	ld.shared.f32 	%f64, [%r9+4];
	ld.shared.f32 	%f65, [%r13+64];
	fma.rn.f32 	%f66, %f64, %f65, %f63;
	ld.shared.f32 	%f67, [%r9+8];
	ld.shared.f32 	%f68, [%r13+128];
	fma.rn.f32 	%f69, %f67, %f68, %f66;
	ld.shared.f32 	%f70, [%r9+12];
	ld.shared.f32 	%f71, [%r13+192];
	fma.rn.f32 	%f72, %f70, %f71, %f69;
	ld.shared.f32 	%f73, [%r9+16];
	ld.shared.f32 	%f74, [%r13+256];
	fma.rn.f32 	%f75, %f73, %f74, %f72;
	ld.shared.f32 	%f76, [%r9+20];
	ld.shared.f32 	%f77, [%r13+320];
	fma.rn.f32 	%f78, %f76, %f77, %f75;
	ld.shared.f32 	%f79, [%r9+24];
	ld.shared.f32 	%f80, [%r13+384];
	fma.rn.f32 	%f81, %f79, %f80, %f78;
	ld.shared.f32 	%f82, [%r9+28];
	ld.shared.f32 	%f83, [%r13+448];
	fma.rn.f32 	%f84, %f82, %f83, %f81;
	ld.shared.f32 	%f85, [%r9+32];
	ld.shared.f32 	%f86, [%r13+512];
	fma.rn.f32 	%f87, %f85, %f86, %f84;
	ld.shared.f32 	%f88, [%r9+36];
	ld.shared.f32 	%f89, [%r13+576];
	fma.rn.f32 	%f90, %f88, %f89, %f87;
	ld.shared.f32 	%f91, [%r9+40];
	ld.shared.f32 	%f92, [%r13+640];
	fma.rn.f32 	%f93, %f91, %f92, %f90;
	ld.shared.f32 	%f94, [%r9+44];
	ld.shared.f32 	%f95, [%r13+704];
	fma.rn.f32 	%f96, %f94, %f95, %f93;
	ld.shared.f32 	%f97, [%r9+48];
	ld.shared.f32 	%f98, [%r13+768];
	fma.rn.f32 	%f99, %f97, %f98, %f96;
	ld.shared.f32 	%f100, [%r9+52];
	ld.shared.f32 	%f101, [%r13+832];
	fma.rn.f32 	%f102, %f100, %f101, %f99;
	ld.shared.f32 	%f103, [%r9+56];
	ld.shared.f32 	%f104, [%r13+896];
	fma.rn.f32 	%f105, %f103, %f104, %f102;
	ld.shared.f32 	%f106, [%r9+60];
	ld.shared.f32 	%f107, [%r13+960];
	fma.rn.f32 	%f108, %f106, %f107, %f105;
	bar.sync 	0;
	ld.global.f32 	%f109, [%rd12+64];
	st.shared.f32 	[%r10], %f109;
	mul.wide.s32 	%rd16, %r62, 4;
	add.s64 	%rd17, %rd13, %rd16;
	ld.global.f32 	%f110, [%rd17];
	st.shared.f32 	[%r12], %f110;
	bar.sync 	0;
	ld.shared.f32 	%f111, [%r9];
	ld.shared.f32 	%f112, [%r13];
	fma.rn.f32 	%f113, %f111, %f112, %f108;
	ld.shared.f32 	%f114, [%r9+4];
	ld.shared.f32 	%f115, [%r13+64];
	fma.rn.f32 	%f116, %f114, %f115, %f113;
	ld.shared.f32 	%f117, [%r9+8];
	ld.shared.f32 	%f118, [%r13+128];
	fma.rn.f32 	%f119, %f117, %f118, %f116;
	ld.shared.f32 	%f120, [%r9+12];
	ld.shared.f32 	%f121, [%r13+192];
	fma.rn.f32 	%f122, %f120, %f121, %f119;
	ld.shared.f32 	%f123, [%r9+16];
	ld.shared.f32 	%f124, [%r13+256];
	fma.rn.f32 	%f125, %f123, %f124, %f122;
	ld.shared.f32 	%f126, [%r9+20];
	ld.shared.f32 	%f127, [%r13+320];
	fma.rn.f32 	%f128, %f126, %f127, %f125;
	ld.shared.f32 	%f129, [%r9+24];
	ld.shared.f32 	%f130, [%r13+384];
	fma.rn.f32 	%f131, %f129, %f130, %f128;
	ld.shared.f32 	%f132, [%r9+28];
	ld.shared.f32 	%f133, [%r13+448];
	fma.rn.f32 	%f134, %f132, %f133, %f131;
	ld.shared.f32 	%f135, [%r9+32];
	ld.shared.f32 	%f136, [%r13+512];
	fma.rn.f32 	%f137, %f135, %f136, %f134;
	ld.shared.f32 	%f138, [%r9+36];
	ld.shared.f32 	%f139, [%r13+576];
	fma.rn.f32 	%f140, %f138, %f139, %f137;
	ld.shared.f32 	%f141, [%r9+40];
	ld.shared.f32 	%f142, [%r13+640];
	fma.rn.f32 	%f143, %f141, %f142, %f140;
	ld.shared.f32 	%f144, [%r9+44];
	ld.shared.f32 	%f145, [%r13+704];
	fma.rn.f32 	%f146, %f144, %f145, %f143;
	ld.shared.f32 	%f147, [%r9+48];
	ld.shared.f32 	%f148, [%r13+768];
	fma.rn.f32 	%f149, %f147, %f148, %f146;
	ld.shared.f32 	%f150, [%r9+52];
	ld.shared.f32 	%f151, [%r13+832];
	fma.rn.f32 	%f152, %f150, %f151, %f149;
	ld.shared.f32 	%f153, [%r9+56];
	ld.shared.f32 	%f154, [%r13+896];
	fma.rn.f32 	%f155, %f153, %f154, %f152;
	ld.shared.f32 	%f156, [%r9+60];
	ld.shared.f32 	%f157, [%r13+960];
	fma.rn.f32 	%f161, %f156, %f157, %f155;
	bar.sync 	0;
	add.s32 	%r63, %r63, 32;
	shl.b32 	%r54, %r31, 5;
	add.s32 	%r62, %r62, %r54;
	add.s32 	%r61, %r61, %r54;
	add.s32 	%r60, %r60, 32;
	setp.lt.s32 	%p4, %r63, %r5;
	@%p4 bra 	$L__BB0_5;
$L__BB0_6:
	ld.param.u64 	%rd23, [_Z11MatMul_CUDAILi16EEvPfS0_S0_ii_param_2];
	cvta.to.global.u64 	%rd18, %rd23;
	add.s32 	%r55, %r6, %r2;
	mad.lo.s32 	%r56, %r31, %r3, %r55;
	mad.lo.s32 	%r57, %r7, %r1, %r56;
	mul.wide.s32 	%rd19, %r57, 4;
	add.s64 	%rd20, %rd18, %rd19;
	st.global.f32 	[%rd20], %f161;
	ret;

}


// ===== COMPILED SASS (sm_100) =====

	.target	sm_100

	.elftype	@"ET_EXEC"


//--------------------- .note.nv.tkinfo           --------------------------
	.section	.note.nv.tkinfo,"",@"SHT_NOTE"
	.sectionflags	@"SHF_NOTE_NV_TKINFO"
	.tkinfo
        /*0018*/ 	.word	0x00000002
        /*0030*/ 	.string	""
        /*0030*/ 	.string	"ptxas"
        /*0030*/ 	.string	"Cuda compilation tools, release 13.0, V13.0.88"
        /*0030*/ 	.string	"Build cuda_13.0.r13.0/compiler.36424714_0"
        /*0030*/ 	.string	"-arch sm_100 -m 64 "



//--------------------- .note.nv.cuinfo           --------------------------
	.section	.note.nv.cuinfo,"",@"SHT_NOTE"
	.sectionflags	@"SHF_NOTE_NV_CUINFO"
        /*0018*/ 	.short	0x0002
        /*001a*/ 	.short	0x0064
        /*001c*/ 	.short	0x0082
	.zero		2


//--------------------- .nv.info                  --------------------------
	.section	.nv.info,"",@"SHT_CUDA_INFO"
	.align	4


	//----- nvinfo : EIATTR_REGCOUNT
	.align		4
        /*0000*/ 	.byte	0x04, 0x2f
        /*0002*/ 	.short	(.L_1 - .L_0)
	.align		4
.L_0:
        /*0004*/ 	.word	index@(_Z11MatMul_CUDAILi16EEvPfS0_S0_ii)
        /*0008*/ 	.word	0x00000020


	//----- nvinfo : EIATTR_FRAME_SIZE
	.align		4
.L_1:
        /*000c*/ 	.byte	0x04, 0x11
        /*000e*/ 	.short	(.L_3 - .L_2)
	.align		4
.L_2:
        /*0010*/ 	.word	index@(_Z11MatMul_CUDAILi16EEvPfS0_S0_ii)
        /*0014*/ 	.word	0x00000000


	//----- nvinfo : EIATTR_MIN_STACK_SIZE
	.align		4
.L_3:
        /*0018*/ 	.byte	0x04, 0x12
        /*001a*/ 	.short	(.L_5 - .L_4)
	.align		4
.L_4:
        /*001c*/ 	.word	index@(_Z11MatMul_CUDAILi16EEvPfS0_S0_ii)
        /*0020*/ 	.word	0x00000000
.L_5:


//--------------------- .nv.compat                --------------------------
	.section	.nv.compat,"",@"SHT_CUDA_COMPAT_INFO"
	.align	4
        /*0000*/ 	.byte	0x02, 0x09, 0x00, 0x00, 0x02, 0x02, 0x01, 0x00, 0x02, 0x05, 0x05, 0x00, 0x03, 0x07, 0x01, 0x01
        /*0010*/ 	.byte	0x02, 0x03, 0x00, 0x00, 0x02, 0x06, 0x01, 0x00, 0x04, 0x0b, 0x08, 0x00, 0x09, 0x00, 0x00, 0x00
        /*0020*/ 	.byte	0x00, 0x00, 0x00, 0x00


//--------------------- .nv.info._Z11MatMul_CUDAILi16EEvPfS0_S0_ii --------------------------
	.section	.nv.info._Z11MatMul_CUDAILi16EEvPfS0_S0_ii,"",@"SHT_CUDA_INFO"
	.sectionflags	@""
	.align	4


	//----- nvinfo : EIATTR_CUDA_API_VERSION
	.align		4
        /*0000*/ 	.byte	0x04, 0x37
        /*0002*/ 	.short	(.L_7 - .L_6)
.L_6:
        /*0004*/ 	.word	0x00000082


	//----- nvinfo : EIATTR_KPARAM_INFO
	.align		4
.L_7:
        /*0008*/ 	.byte	0x04, 0x17
        /*000a*/ 	.short	(.L_9 - .L_8)
.L_8:
        /*000c*/ 	.word	0x00000000
        /*0010*/ 	.short	0x0004
        /*0012*/ 	.short	0x001c
        /*0014*/ 	.byte	0x00, 0xf0, 0x11, 0x00


	//----- nvinfo : EIATTR_KPARAM_INFO
	.align		4
.L_9:
        /*0018*/ 	.byte	0x04, 0x17
        /*001a*/ 	.short	(.L_11 - .L_10)
.L_10:
        /*001c*/ 	.word	0x00000000
        /*0020*/ 	.short	0x0003
        /*0022*/ 	.short	0x0018
        /*0024*/ 	.byte	0x00, 0xf0, 0x11, 0x00


	//----- nvinfo : EIATTR_KPARAM_INFO
	.align		4
.L_11:
        /*0028*/ 	.byte	0x04, 0x17
        /*002a*/ 	.short	(.L_13 - .L_12)
.L_12:
        /*002c*/ 	.word	0x00000000
        /*0030*/ 	.short	0x0002
        /*0032*/ 	.short	0x0010
        /*0034*/ 	.byte	0x00, 0xf5, 0x21, 0x00


	//----- nvinfo : EIATTR_KPARAM_INFO
	.align		4
.L_13:
        /*0038*/ 	.byte	0x04, 0x17
        /*003a*/ 	.short	(.L_15 - .L_14)
.L_14:
        /*003c*/ 	.word	0x00000000
        /*0040*/ 	.short	0x0001
        /*0042*/ 	.short	0x0008
        /*0044*/ 	.byte	0x00, 0xf5, 0x21, 0x00


	//----- nvinfo : EIATTR_KPARAM_INFO
	.align		4
.L_15:
        /*0048*/ 	.byte	0x04, 0x17
        /*004a*/ 	.short	(.L_17 - .L_16)
.L_16:
        /*004c*/ 	.word	0x00000000
        /*0050*/ 	.short	0x0000
        /*0052*/ 	.short	0x0000
        /*0054*/ 	.byte	0x00, 0xf5, 0x21, 0x00


	//----- nvinfo : EIATTR_SPARSE_MMA_MASK
	.align		4
.L_17:
        /*0058*/ 	.byte	0x03, 0x50
        /*005a*/ 	.short	0x0000


	//----- nvinfo : EIATTR_MAXREG_COUNT
	.align		4
        /*005c*/ 	.byte	0x03, 0x1b
        /*005e*/ 	.short	0x00ff


	//----- nvinfo : EIATTR_NUM_BARRIERS
	.align		4
        /*0060*/ 	.byte	0x02, 0x4c
        /*0062*/ 	.byte	0x01
	.zero		1


	//----- nvinfo : EIATTR_MERCURY_ISA_VERSION
	.align		4
        /*0064*/ 	.byte	0x03, 0x5f
        /*0066*/ 	.short	0x0101


	//----- nvinfo : EIATTR_VRC_CTA_INIT_COUNT
	.align		4
        /*0068*/ 	.byte	0x02, 0x4a
	.zero		1
	.zero		1


	//----- nvinfo : EIATTR_EXIT_INSTR_OFFSETS
	.align		4
        /*006c*/ 	.byte	0x04, 0x1c
        /*006e*/ 	.short	(.L_19 - .L_18)


	//   ....[0]....
.L_18:
        /*0070*/ 	.word	0x00000c10


	//----- nvinfo : EIATTR_CBANK_PARAM_SIZE
	.align		4
.L_19:
        /*0074*/ 	.byte	0x03, 0x19
        /*0076*/ 	.short	0x0020


	//----- nvinfo : EIATTR_PARAM_CBANK
	.align		4
        /*0078*/ 	.byte	0x04, 0x0a
        /*007a*/ 	.short	(.L_21 - .L_20)
	.align		4
.L_20:
        /*007c*/ 	.word	index@(.nv.constant0._Z11MatMul_CUDAILi16EEvPfS0_S0_ii)
        /*0080*/ 	.short	0x0380
        /*0082*/ 	.short	0x0020


	//----- nvinfo : EIATTR_SW_WAR
	.align		4
.L_21:
        /*0084*/ 	.byte	0x04, 0x36
        /*0086*/ 	.short	(.L_23 - .L_22)
.L_22:
        /*0088*/ 	.word	0x00000008
.L_23:


//--------------------- .nv.callgraph             --------------------------
	.section	.nv.callgraph,"",@"SHT_CUDA_CALLGRAPH"
	.align	4
	.sectionentsize	8
	.align		4
        /*0000*/ 	.word	0x00000000
	.align		4
        /*0004*/ 	.word	0xffffffff
	.align		4
        /*0008*/ 	.word	0x00000000
	.align		4
        /*000c*/ 	.word	0xfffffffe
	.align		4
        /*0010*/ 	.word	0x00000000
	.align		4
        /*0014*/ 	.word	0xfffffffd
	.align		4
        /*0018*/ 	.word	0x00000000
	.align		4
        /*001c*/ 	.word	0xfffffffc


//--------------------- .text._Z11MatMul_CUDAILi16EEvPfS0_S0_ii --------------------------
	.section	.text._Z11MatMul_CUDAILi16EEvPfS0_S0_ii,"ax",@progbits
	.align	128
        .global         _Z11MatMul_CUDAILi16EEvPfS0_S0_ii
        .type           _Z11MatMul_CUDAILi16EEvPfS0_S0_ii,@function
        .size           _Z11MatMul_CUDAILi16EEvPfS0_S0_ii,(.L_x_4 - _Z11MatMul_CUDAILi16EEvPfS0_S0_ii)
        .other          _Z11MatMul_CUDAILi16EEvPfS0_S0_ii,@"STO_CUDA_ENTRY STV_DEFAULT"
_Z11MatMul_CUDAILi16EEvPfS0_S0_ii:
.text._Z11MatMul_CUDAILi16EEvPfS0_S0_ii:
[----:B------:R-:W-:Y:S08]  /*0000*/  LDC R1, c[0x0][0x37c] ;  /* 0x0000df00ff017b82 */ /* 0x000ff00000000800 */
[----:B------:R-:W0:Y:S01]  /*0010*/  LDC.64 R8, c[0x0][0x398] ;  /* 0x0000e600ff087b82 */ /* 0x000e220000000a00 */
[----:B------:R-:W1:Y:S01]  /*0020*/  S2R R0, SR_TID.X ;  /* 0x0000000000007919 */ /* 0x000e620000002100 */
[----:B------:R-:W2:Y:S01]  /*0030*/  LDCU.64 UR8, c[0x0][0x358] ;  /* 0x00006b00ff0877ac */ /* 0x000ea20008000a00 */
[----:B------:R-:W-:Y:S01]  /*0040*/  HFMA2 R7, -RZ, RZ, 0, 0 ;  /* 0x00000000ff077431 */ /* 0x000fe200000001ff */
[----:B------:R-:W3:Y:S04]  /*0050*/  S2R R3, SR_TID.Y ;  /* 0x0000000000037919 */ /* 0x000ee80000002200 */
[----:B------:R-:W4:Y:S08]  /*0060*/  S2UR UR4, SR_CTAID.X ;  /* 0x00000000000479c3 */ /* 0x000f300000002500 */
[----:B------:R-:W0:Y:S02]  /*0070*/  S2UR UR10, SR_CTAID.Y ;  /* 0x00000000000a79c3 */ /* 0x000e240000002600 */
[----:B0-----:R-:W-:-:S02]  /*0080*/  ISETP.GE.AND P0, PT, R8, 0x1, PT ;  /* 0x000000010800780c */ /* 0x001fc40003f06270 */
[----:B------:R-:W-:Y:S01]  /*0090*/  SHF.L.U32 R16, R9, 0x4, RZ ;  /* 0x0000000409107819 */ /* 0x000fe200000006ff */
[----:B----4-:R-:W-:-:S10]  /*00a0*/  USHF.L.U32 UR4, UR4, 0x4, URZ ;  /* 0x0000000404047899 */ /* 0x010fd400080006ff */
[----:B-123--:R-:W-:Y:S05]  /*00b0*/  @!P0 BRA `(.L_x_0) ;  /* 0x0000000800bc8947 */ /* 0x00efea0003800000 */
[----:B------:R-:W-:Y:S01]  /*00c0*/  IMAD R19, R8, UR10, RZ ;  /* 0x0000000a08137c24 */ /* 0x000fe2000f8e02ff */
[----:B------:R-:W0:Y:S01]  /*00d0*/  S2UR UR7, SR_CgaCtaId ;  /* 0x00000000000779c3 */ /* 0x000e220000008800 */
[----:B------:R-:W-:Y:S01]  /*00e0*/  UMOV UR5, 0x400 ;  /* 0x0000040000057882 */ /* 0x000fe20000000000 */
[----:B------:R-:W-:Y:S01]  /*00f0*/  MOV R7, RZ ;  /* 0x000000ff00077202 */ /* 0x000fe20000000f00 */
[----:B------:R-:W-:Y:S01]  /*0100*/  UIADD3 UR6, UPT, UPT, UR5, 0x400, URZ ;  /* 0x0000040005067890 */ /* 0x000fe2000fffe0ff */
[----:B------:R-:W-:-:S04]  /*0110*/  SHF.L.U32 R19, R19, 0x4, RZ ;  /* 0x0000000413137819 */ /* 0x000fc800000006ff */
[C---:B------:R-:W-:Y:S02]  /*0120*/  IADD3 R18, PT, PT, R19.reuse, R8, RZ ;  /* 0x0000000813127210 */ /* 0x040fe40007ffe0ff */
[----:B------:R-:W-:Y:S02]  /*0130*/  IADD3 R21, PT, PT, R19, 0x10, RZ ;  /* 0x0000001013157810 */ /* 0x000fe40007ffe0ff */
[----:B------:R-:W-:Y:S02]  /*0140*/  LOP3.LUT R5, RZ, R19, RZ, 0x33, !PT ;  /* 0x00000013ff057212 */ /* 0x000fe400078e33ff */
[----:B------:R-:W-:-:S04]  /*0150*/  VIMNMX R2, PT, PT, R18, R21, !PT ;  /* 0x0000001512027248 */ /* 0x000fc80007fe0100 */
[----:B------:R-:W-:Y:S02]  /*0160*/  IADD3 R2, PT, PT, R2, R5, RZ ;  /* 0x0000000502027210 */ /* 0x000fe40007ffe0ff */
[----:B------:R-:W-:Y:S02]  /*0170*/  MOV R5, UR4 ;  /* 0x0000000400057c02 */ /* 0x000fe40008000f00 */
[C---:B------:R-:W-:Y:S01]  /*0180*/  LOP3.LUT P0, RZ, R2.reuse, 0x10, RZ, 0xc0, !PT ;  /* 0x0000001002ff7812 */ /* 0x040fe2000780c0ff */
[----:B0-----:R-:W-:Y:S01]  /*0190*/  ULEA UR5, UR7, UR5, 0x18 ;  /* 0x0000000507057291 */ /* 0x001fe2000f8ec0ff */
[----:B------:R-:W-:Y:S01]  /*01a0*/  ISETP.GE.U32.AND P1, PT, R2, 0x10, PT ;  /* 0x000000100200780c */ /* 0x000fe20003f26070 */
[----:B------:R-:W-:-:S04]  /*01b0*/  ULEA UR6, UR7, UR6, 0x18 ;  /* 0x0000000607067291 */ /* 0x000fc8000f8ec0ff */
[C---:B------:R-:W-:Y:S02]  /*01c0*/  LEA R17, R3.reuse, UR5, 0x6 ;  /* 0x0000000503117c11 */ /* 0x040fe4000f8e30ff */
[C---:B------:R-:W-:Y:S02]  /*01d0*/  LEA R10, R0.reuse, UR6, 0x2 ;  /* 0x00000006000a7c11 */ /* 0x040fe4000f8e10ff */
[----:B------:R-:W-:Y:S02]  /*01e0*/  LEA R11, R0, R17, 0x2 ;  /* 0x00000011000b7211 */ /* 0x000fe400078e10ff */
[----:B------:R-:W-:Y:S01]  /*01f0*/  LEA R2, R3, R10, 0x6 ;  /* 0x0000000a03027211 */ /* 0x000fe200078e30ff */
[----:B------:R-:W-:Y:S06]  /*0200*/  @P0 BRA `(.L_x_1) ;  /* 0x0000000000d00947 */ /* 0x000fec0003800000 */
[----:B------:R-:W0:Y:S01]  /*0210*/  LDC.64 R6, c[0x0][0x380] ;  /* 0x0000e000ff067b82 */ /* 0x000e220000000a00 */
[C-C-:B------:R-:W-:Y:S02]  /*0220*/  IMAD R12, R3.reuse, R8, R0.reuse ;  /* 0x00000008030c7224 */ /* 0x140fe400078e0200 */
[----:B------:R-:W-:-:S03]  /*0230*/  IMAD R14, R3, R9, R0 ;  /* 0x00000009030e7224 */ /* 0x000fc600078e0200 */
[----:B------:R-:W-:Y:S02]  /*0240*/  IADD3 R13, PT, PT, R19, R12, RZ ;  /* 0x0000000c130d7210 */ /* 0x000fe40007ffe0ff */
[----:B------:R-:W1:Y:S01]  /*0250*/  LDC.64 R4, c[0x0][0x388] ;  /* 0x0000e200ff047b82 */ /* 0x000e620000000a00 */
[----:B------:R-:W-:Y:S02]  /*0260*/  IADD3 R23, PT, PT, R14, UR4, RZ ;  /* 0x000000040e177c10 */ /* 0x000fe4000fffe0ff */
[----:B0-----:R-:W-:-:S05]  /*0270*/  IMAD.WIDE R12, R13, 0x4, R6 ;  /* 0x000000040d0c7825 */ /* 0x001fca00078e0206 */
[----:B------:R-:W2:Y:S01]  /*0280*/  LDG.E R26, desc[UR8][R12.64] ;  /* 0x000000080c1a7981 */ /* 0x000ea2000c1e1900 */
[----:B-1----:R-:W-:-:S06]  /*0290*/  IMAD.WIDE R22, R23, 0x4, R4 ;  /* 0x0000000417167825 */ /* 0x002fcc00078e0204 */
[----:B------:R-:W3:Y:S04]  /*02a0*/  LDG.E R23, desc[UR8][R22.64] ;  /* 0x0000000816177981 */ /* 0x000ee8000c1e1900 */
[----:B--2---:R-:W-:Y:S04]  /*02b0*/  STS [R11], R26 ;  /* 0x0000001a0b007388 */ /* 0x004fe80000000800 */
[----:B---3--:R-:W-:Y:S01]  /*02c0*/  STS [R2], R23 ;  /* 0x0000001702007388 */ /* 0x008fe20000000800 */
[----:B------:R-:W-:Y:S06]  /*02d0*/  BAR.SYNC.DEFER_BLOCKING 0x0 ;  /* 0x0000000000007b1d */ /* 0x000fec0000010000 */
[----:B------:R-:W-:Y:S04]  /*02e0*/  LDS R19, [R10] ;  /* 0x000000000a137984 */ /* 0x000fe80000000800 */
[----:B------:R-:W0:Y:S04]  /*02f0*/  LDS.128 R4, [R17] ;  /* 0x0000000011047984 */ /* 0x000e280000000c00 */
[----:B------:R-:W1:Y:S04]  /*0300*/  LDS R27, [R10+0x40] ;  /* 0x000040000a1b7984 */ /* 0x000e680000000800 */
[----:B------:R-:W2:Y:S04]  /*0310*/  LDS R28, [R10+0x80] ;  /* 0x000080000a1c7984 */ /* 0x000ea80000000800 */
[----:B------:R-:W3:Y:S04]  /*0320*/  LDS R24, [R10+0xc0] ;  /* 0x0000c0000a187984 */ /* 0x000ee80000000800 */
[----:B------:R-:W-:Y:S04]  /*0330*/  LDS R25, [R10+0x100] ;  /* 0x000100000a197984 */ /* 0x000fe80000000800 */
[----:B------:R-:W4:Y:S04]  /*0340*/  LDS.128 R12, [R17+0x10] ;  /* 0x00001000110c7984 */ /* 0x000f280000000c00 */
[----:B------:R-:W5:Y:S04]  /*0350*/  LDS R20, [R10+0x140] ;  /* 0x000140000a147984 */ /* 0x000f680000000800 */
[----:B------:R-:W5:Y:S04]  /*0360*/  LDS R23, [R10+0x180] ;  /* 0x000180000a177984 */ /* 0x000f680000000800 */
[----:B------:R-:W5:Y:S01]  /*0370*/  LDS R22, [R10+0x1c0] ;  /* 0x0001c0000a167984 */ /* 0x000f620000000800 */
[----:B0-----:R-:W-:-:S03]  /*0380*/  FFMA R4, R4, R19, RZ ;  /* 0x0000001304047223 */ /* 0x001fc600000000ff */
[----:B------:R-:W-:Y:S01]  /*0390*/  LDS R19, [R10+0x200] ;  /* 0x000200000a137984 */ /* 0x000fe20000000800 */
[----:B-1----:R-:W-:-:S04]  /*03a0*/  FFMA R5, R27, R5, R4 ;  /* 0x000000051b057223 */ /* 0x002fc80000000004 */
[----:B--2---:R-:W-:-:S04]  /*03b0*/  FFMA R5, R28, R6, R5 ;  /* 0x000000061c057223 */ /* 0x004fc80000000005 */
[----:B---3--:R-:W-:Y:S02]  /*03c0*/  FFMA R27, R24, R7, R5 ;  /* 0x00000007181b7223 */ /* 0x008fe40000000005 */
[----:B------:R-:W0:Y:S04]  /*03d0*/  LDS.128 R4, [R17+0x20] ;  /* 0x0000200011047984 */ /* 0x000e280000000c00 */
[----:B------:R-:W1:Y:S01]  /*03e0*/  LDS R24, [R10+0x240] ;  /* 0x000240000a187984 */ /* 0x000e620000000800 */
[----:B----4-:R-:W-:-:S04]  /*03f0*/  FFMA R25, R12, R25, R27 ;  /* 0x000000190c197223 */ /* 0x010fc8000000001b */
[----:B-----5:R-:W-:Y:S02]  /*0400*/  FFMA R20, R20, R13, R25 ;  /* 0x0000000d14147223 */ /* 0x020fe40000000019 */
[----:B------:R-:W2:Y:S02]  /*0410*/  LDS R25, [R10+0x280] ;  /* 0x000280000a197984 */ /* 0x000ea40000000800 */
[----:B------:R-:W-:Y:S02]  /*0420*/  FFMA R23, R23, R14, R20 ;  /* 0x0000000e17177223 */ /* 0x000fe40000000014 */
[----:B------:R-:W3:Y:S02]  /*0430*/  LDS R20, [R10+0x2c0] ;  /* 0x0002c0000a147984 */ /* 0x000ee40000000800 */
[----:B------:R-:W-:Y:S02]  /*0440*/  FFMA R27, R22, R15, R23 ;  /* 0x0000000f161b7223 */ /* 0x000fe40000000017 */
[----:B------:R-:W-:Y:S04]  /*0450*/  LDS R23, [R10+0x300] ;  /* 0x000300000a177984 */ /* 0x000fe80000000800 */
[----:B------:R-:W4:Y:S04]  /*0460*/  LDS.128 R12, [R17+0x30] ;  /* 0x00003000110c7984 */ /* 0x000f280000000c00 */
[----:B------:R-:W5:Y:S01]  /*0470*/  LDS R22, [R10+0x340] ;  /* 0x000340000a167984 */ /* 0x000f620000000800 */
[----:B0-----:R-:W-:-:S03]  /*0480*/  FFMA R27, R4, R19, R27 ;  /* 0x00000013041b7223 */ /* 0x001fc6000000001b */
[----:B------:R-:W0:Y:S04]  /*0490*/  LDS R19, [R10+0x380] ;  /* 0x000380000a137984 */ /* 0x000e280000000800 */
[----:B------:R-:W0:Y:S01]  /*04a0*/  LDS R4, [R10+0x3c0] ;  /* 0x0003c0000a047984 */ /* 0x000e220000000800 */
[----:B-1----:R-:W-:-:S04]  /*04b0*/  FFMA R24, R24, R5, R27 ;  /* 0x0000000518187223 */ /* 0x002fc8000000001b */
[----:B--2---:R-:W-:-:S04]  /*04c0*/  FFMA R25, R25, R6, R24 ;  /* 0x0000000619197223 */ /* 0x004fc80000000018 */
[----:B---3--:R-:W-:-:S04]  /*04d0*/  FFMA R7, R20, R7, R25 ;  /* 0x0000000714077223 */ /* 0x008fc80000000019 */
[----:B----4-:R-:W-:-:S04]  /*04e0*/  FFMA R7, R12, R23, R7 ;  /* 0x000000170c077223 */ /* 0x010fc80000000007 */
[----:B-----5:R-:W-:Y:S01]  /*04f0*/  FFMA R22, R22, R13, R7 ;  /* 0x0000000d16167223 */ /* 0x020fe20000000007 */
[----:B------:R-:W-:-:S03]  /*0500*/  IADD3 R5, PT, PT, R16, UR4, RZ ;  /* 0x0000000410057c10 */ /* 0x000fc6000fffe0ff */
[----:B0-----:R-:W-:-:S04]  /*0510*/  FFMA R19, R19, R14, R22 ;  /* 0x0000000e13137223 */ /* 0x001fc80000000016 */
[----:B------:R-:W-:Y:S01]  /*0520*/  FFMA R7, R4, R15, R19 ;  /* 0x0000000f04077223 */ /* 0x000fe20000000013 */
[----:B------:R-:W-:Y:S01]  /*0530*/  MOV R19, R21 ;  /* 0x0000001500137202 */ /* 0x000fe20000000f00 */
[----:B------:R-:W-:Y:S06]  /*0540*/  BAR.SYNC.DEFER_BLOCKING 0x0 ;  /* 0x0000000000007b1d */ /* 0x000fec0000010000 */
.L_x_1:
[----:B------:R-:W-:Y:S05]  /*0550*/  @!P1 BRA `(.L_x_0) ;  /* 0x0000000400949947 */ /* 0x000fea0003800000 */
[----:B------:R-:W-:Y:S02]  /*0560*/  IADD3 R20, PT, PT, R0, R5, RZ ;  /* 0x0000000500147210 */ /* 0x000fe40007ffe0ff */
[----:B------:R-:W-:Y:S02]  /*0570*/  IADD3 R22, PT, PT, R3, 0x10, RZ ;  /* 0x0000001003167810 */ /* 0x000fe40007ffe0ff */
[----:B------:R-:W-:-:S03]  /*0580*/  IADD3 R4, PT, PT, R19, R0, RZ ;  /* 0x0000000013047210 */ /* 0x000fc60007ffe0ff */
[-C--:B------:R-:W-:Y:S02]  /*0590*/  IMAD R22, R22, R9.reuse, R20 ;  /* 0x0000000916167224 */ /* 0x080fe400078e0214 */
[C---:B------:R-:W-:Y:S02]  /*05a0*/  IMAD R8, R3.reuse, R8, R4 ;  /* 0x0000000803087224 */ /* 0x040fe400078e0204 */
[----:B------:R-:W-:-:S07]  /*05b0*/  IMAD R20, R3, R9, R20 ;  /* 0x0000000903147224 */ /* 0x000fce00078e0214 */
.L_x_2:
[----:B------:R-:W0:Y:S08]  /*05c0*/  LDC.64 R24, c[0x0][0x380] ;  /* 0x0000e000ff187b82 */ /* 0x000e300000000a00 */
[----:B------:R-:W1:Y:S01]  /*05d0*/  LDC.64 R26, c[0x0][0x388] ;  /* 0x0000e200ff1a7b82 */ /* 0x000e620000000a00 */
[----:B0-----:R-:W-:-:S05]  /*05e0*/  IMAD.WIDE R24, R8, 0x4, R24 ;  /* 0x0000000408187825 */ /* 0x001fca00078e0218 */
[----:B------:R-:W2:Y:S01]  /*05f0*/  LDG.E R6, desc[UR8][R24.64] ;  /* 0x0000000818067981 */ /* 0x000ea2000c1e1900 */
[----:B-1----:R-:W-:-:S06]  /*0600*/  IMAD.WIDE R4, R20, 0x4, R26 ;  /* 0x0000000414047825 */ /* 0x002fcc00078e021a */
[----:B------:R-:W3:Y:S01]  /*0610*/  LDG.E R5, desc[UR8][R4.64] ;  /* 0x0000000804057981 */ /* 0x000ee2000c1e1900 */
[----:B------:R-:W-:-:S03]  /*0620*/  IMAD.WIDE R26, R22, 0x4, R26 ;  /* 0x00000004161a7825 */ /* 0x000fc600078e021a */
[----:B--2---:R-:W-:Y:S04]  /*0630*/  STS [R11], R6 ;  /* 0x000000060b007388 */ /* 0x004fe80000000800 */
[----:B---3--:R-:W-:Y:S01]  /*0640*/  STS [R2], R5 ;  /* 0x0000000502007388 */ /* 0x008fe20000000800 */
[----:B------:R-:W-:Y:S06]  /*0650*/  BAR.SYNC.DEFER_BLOCKING 0x0 ;  /* 0x0000000000007b1d */ /* 0x000fec0000010000 */
[----:B------:R-:W-:Y:S04]  /*0660*/  LDS R21, [R10] ;  /* 0x000000000a157984 */ /* 0x000fe80000000800 */
[----:B------:R-:W0:Y:S04]  /*0670*/  LDS.128 R12, [R17] ;  /* 0x00000000110c7984 */ /* 0x000e280000000c00 */
[----:B------:R-:W1:Y:S04]  /*0680*/  LDS R23, [R10+0x40] ;  /* 0x000040000a177984 */ /* 0x000e680000000800 */
[----:B------:R-:W2:Y:S04]  /*0690*/  LDS R29, [R10+0x80] ;  /* 0x000080000a1d7984 */ /* 0x000ea80000000800 */
[----:B------:R-:W3:Y:S01]  /*06a0*/  LDS R28, [R10+0xc0] ;  /* 0x0000c0000a1c7984 */ /* 0x000ee20000000800 */
[----:B0-----:R-:W-:-:S03]  /*06b0*/  FFMA R12, R12, R21, R7 ;  /* 0x000000150c0c7223 */ /* 0x001fc60000000007 */
[----:B------:R-:W-:Y:S01]  /*06c0*/  LDS.128 R4, [R17+0x10] ;  /* 0x0000100011047984 */ /* 0x000fe20000000c00 */
[----:B-1----:R-:W-:-:S03]  /*06d0*/  FFMA R23, R23, R13, R12 ;  /* 0x0000000d17177223 */ /* 0x002fc6000000000c */
[----:B------:R-:W0:Y:S04]  /*06e0*/  LDS R13, [R10+0x100] ;  /* 0x000100000a0d7984 */ /* 0x000e280000000800 */
[----:B------:R-:W1:Y:S01]  /*06f0*/  LDS R21, [R10+0x140] ;  /* 0x000140000a157984 */ /* 0x000e620000000800 */
[----:B--2---:R-:W-:-:S03]  /*0700*/  FFMA R23, R29, R14, R23 ;  /* 0x0000000e1d177223 */ /* 0x004fc60000000017 */
[----:B------:R-:W2:Y:S01]  /*0710*/  LDS R12, [R10+0x180] ;  /* 0x000180000a0c7984 */ /* 0x000ea20000000800 */
[----:B---3--:R-:W-:-:S03]  /*0720*/  FFMA R15, R28, R15, R23 ;  /* 0x0000000f1c0f7223 */ /* 0x008fc60000000017 */
[----:B------:R-:W3:Y:S04]  /*0730*/  LDS R28, [R10+0x1c0] ;  /* 0x0001c0000a1c7984 */ /* 0x000ee80000000800 */
[----:B------:R-:W-:Y:S01]  /*0740*/  LDS R23, [R10+0x340] ;  /* 0x000340000a177984 */ /* 0x000fe20000000800 */
[----:B0-----:R-:W-:-:S04]  /*0750*/  FFMA R4, R4, R13, R15 ;  /* 0x0000000d04047223 */ /* 0x001fc8000000000f */
[----:B-1----:R-:W-:Y:S02]  /*0760*/  FFMA R21, R21, R5, R4 ;  /* 0x0000000515157223 */ /* 0x002fe40000000004 */
[----:B------:R-:W-:Y:S02]  /*0770*/  LDS R5, [R10+0x200] ;  /* 0x000200000a057984 */ /* 0x000fe40000000800 */
[----:B--2---:R-:W-:Y:S02]  /*0780*/  FFMA R21, R12, R6, R21 ;  /* 0x000000060c157223 */ /* 0x004fe40000000015 */
[----:B------:R-:W0:Y:S02]  /*0790*/  LDS.128 R12, [R17+0x20] ;  /* 0x00002000110c7984 */ /* 0x000e240000000c00 */
[----:B---3--:R-:W-:Y:S02]  /*07a0*/  FFMA R7, R28, R7, R21 ;  /* 0x000000071c077223 */ /* 0x008fe40000000015 */
[----:B------:R-:W1:Y:S04]  /*07b0*/  LDS R21, [R10+0x240] ;  /* 0x000240000a157984 */ /* 0x000e680000000800 */
[----:B------:R-:W2:Y:S04]  /*07c0*/  LDS R6, [R10+0x280] ;  /* 0x000280000a067984 */ /* 0x000ea80000000800 */
[----:B------:R-:W3:Y:S04]  /*07d0*/  LDS R4, [R10+0x2c0] ;  /* 0x0002c0000a047984 */ /* 0x000ee80000000800 */
[----:B------:R-:W-:Y:S01]  /*07e0*/  LDS R28, [R10+0x3c0] ;  /* 0x0003c0000a1c7984 */ /* 0x000fe20000000800 */
[----:B0-----:R-:W-:-:S04]  /*07f0*/  FFMA R12, R12, R5, R7 ;  /* 0x000000050c0c7223 */ /* 0x001fc80000000007 */
[----:B-1----:R-:W-:Y:S02]  /*0800*/  FFMA R13, R21, R13, R12 ;  /* 0x0000000d150d7223 */ /* 0x002fe4000000000c */
[----:B------:R-:W-:Y:S02]  /*0810*/  LDS R21, [R10+0x380] ;  /* 0x000380000a157984 */ /* 0x000fe40000000800 */
[----:B--2---:R-:W-:Y:S02]  /*0820*/  FFMA R5, R6, R14, R13 ;  /* 0x0000000e06057223 */ /* 0x004fe4000000000d */
[----:B------:R-:W-:Y:S02]  /*0830*/  LDS R13, [R10+0x300] ;  /* 0x000300000a0d7984 */ /* 0x000fe40000000800 */
[----:B---3--:R-:W-:Y:S02]  /*0840*/  FFMA R15, R4, R15, R5 ;  /* 0x0000000f040f7223 */ /* 0x008fe40000000005 */
[----:B------:R-:W0:Y:S01]  /*0850*/  LDS.128 R4, [R17+0x30] ;  /* 0x0000300011047984 */ /* 0x000e220000000c00 */
[----:B------:R-:W-:Y:S06]  /*0860*/  BAR.SYNC.DEFER_BLOCKING 0x0 ;  /* 0x0000000000007b1d */ /* 0x000fec0000010000 */
[----:B------:R-:W2:Y:S04]  /*0870*/  LDG.E R24, desc[UR8][R24.64+0x40] ;  /* 0x0000400818187981 */ /* 0x000ea8000c1e1900 */
[----:B------:R-:W3:Y:S01]  /*0880*/  LDG.E R27, desc[UR8][R26.64] ;  /* 0x000000081a1b7981 */ /* 0x000ee2000c1e1900 */
[----:B0-----:R-:W-:-:S04]  /*0890*/  FFMA R4, R4, R13, R15 ;  /* 0x0000000d04047223 */ /* 0x001fc8000000000f */
[----:B------:R-:W-:-:S04]  /*08a0*/  FFMA R4, R23, R5, R4 ;  /* 0x0000000517047223 */ /* 0x000fc80000000004 */
[----:B------:R-:W-:-:S04]  /*08b0*/  FFMA R5, R21, R6, R4 ;  /* 0x0000000615057223 */ /* 0x000fc80000000004 */
[----:B------:R-:W-:Y:S01]  /*08c0*/  FFMA R5, R28, R7, R5 ;  /* 0x000000071c057223 */ /* 0x000fe20000000005 */
[----:B------:R-:W-:-:S04]  /*08d0*/  IADD3 R19, PT, PT, R19, 0x20, RZ ;  /* 0x0000002013137810 */ /* 0x000fc80007ffe0ff */
[----:B------:R-:W-:Y:S02]  /*08e0*/  ISETP.GE.AND P0, PT, R19, R18, PT ;  /* 0x000000121300720c */ /* 0x000fe40003f06270 */
[----:B------:R-:W-:Y:S02]  /*08f0*/  IADD3 R8, PT, PT, R8, 0x20, RZ ;  /* 0x0000002008087810 */ /* 0x000fe40007ffe0ff */
[C---:B------:R-:W-:Y:S02]  /*0900*/  LEA R22, R9.reuse, R22, 0x5 ;  /* 0x0000001609167211 */ /* 0x040fe400078e28ff */
[----:B------:R-:W-:Y:S01]  /*0910*/  LEA R20, R9, R20, 0x5 ;  /* 0x0000001409147211 */ /* 0x000fe200078e28ff */
        /* <DEDUP_REMOVED lines=9> */
[----:B------:R-:W-:Y:S04]  /*09b0*/  LDS R24, [R10+0x140] ;  /* 0x000140000a187984 */ /* 0x000fe80000000800 */
[----:B------:R-:W-:Y:S01]  /*09c0*/  LDS R28, [R10+0x1c0] ;  /* 0x0001c0000a1c7984 */ /* 0x000fe20000000800 */
[----:B0-----:R-:W-:-:S03]  /*09d0*/  FFMA R12, R12, R29, R5 ;  /* 0x0000001d0c0c7223 */ /* 0x001fc60000000005 */
[----:B------:R-:W0:Y:S01]  /*09e0*/  LDS.128 R4, [R17+0x10] ;  /* 0x0000100011047984 */ /* 0x000e220000000c00 */
[----:B-1----:R-:W-:-:S03]  /*09f0*/  FFMA R12, R23, R13, R12 ;  /* 0x0000000d170c7223 */ /* 0x002fc6000000000c */
[----:B------:R-:W-:Y:S01]  /*0a00*/  LDS R23, [R10+0x200] ;  /* 0x000200000a177984 */ /* 0x000fe20000000800 */
[----:B--2---:R-:W-:-:S03]  /*0a10*/  FFMA R13, R21, R14, R12 ;  /* 0x0000000e150d7223 */ /* 0x004fc6000000000c */
[----:B------:R-:W1:Y:S01]  /*0a20*/  LDS R21, [R10+0x180] ;  /* 0x000180000a157984 */ /* 0x000e620000000800 */
[----:B---3--:R-:W-:-:S03]  /*0a30*/  FFMA R13, R26, R15, R13 ;  /* 0x0000000f1a0d7223 */ /* 0x008fc6000000000d */
[----:B------:R-:W-:Y:S01]  /*0a40*/  LDS R26, [R10+0x240] ;  /* 0x000240000a1a7984 */ /* 0x000fe20000000800 */
[----:B0-----:R-:W-:-:S03]  /*0a50*/  FFMA R25, R4, R25, R13 ;  /* 0x0000001904197223 */ /* 0x001fc6000000000d */
[----:B------:R-:W0:Y:S01]  /*0a60*/  LDS.128 R12, [R17+0x20] ;  /* 0x00002000110c7984 */ /* 0x000e220000000c00 */
[----:B------:R-:W-:-:S04]  /*0a70*/  FFMA R24, R24, R5, R25 ;  /* 0x0000000518187223 */ /* 0x000fc80000000019 */
[----:B-1----:R-:W-:Y:S02]  /*0a80*/  FFMA R5, R21, R6, R24 ;  /* 0x0000000615057223 */ /* 0x002fe40000000018 */
[----:B------:R-:W1:Y:S02]  /*0a90*/  LDS R21, [R10+0x280] ;  /* 0x000280000a157984 */ /* 0x000e640000000800 */
[----:B------:R-:W-:Y:S02]  /*0aa0*/  FFMA R5, R28, R7, R5 ;  /* 0x000000071c057223 */ /* 0x000fe40000000005 */
[----:B------:R-:W2:Y:S02]  /*0ab0*/  LDS R24, [R10+0x2c0] ;  /* 0x0002c0000a187984 */ /* 0x000ea40000000800 */
[----:B0-----:R-:W-:Y:S02]  /*0ac0*/  FFMA R25, R12, R23, R5 ;  /* 0x000000170c197223 */ /* 0x001fe40000000005 */
[----:B------:R-:W-:Y:S04]  /*0ad0*/  LDS R23, [R10+0x300] ;  /* 0x000300000a177984 */ /* 0x000fe80000000800 */
[----:B------:R-:W0:Y:S01]  /*0ae0*/  LDS.128 R4, [R17+0x30] ;  /* 0x0000300011047984 */ /* 0x000e220000000c00 */
[----:B------:R-:W-:-:S03]  /*0af0*/  FFMA R26, R26, R13, R25 ;  /* 0x0000000d1a1a7223 */ /* 0x000fc60000000019 */
[----:B------:R-:W3:Y:S04]  /*0b00*/  LDS R25, [R10+0x340] ;  /* 0x000340000a197984 */ /* 0x000ee80000000800 */
[----:B------:R-:W4:Y:S04]  /*0b10*/  LDS R13, [R10+0x380] ;  /* 0x000380000a0d7984 */ /* 0x000f280000000800 */
[----:B------:R-:W5:Y:S01]  /*0b20*/  LDS R12, [R10+0x3c0] ;  /* 0x0003c0000a0c7984 */ /* 0x000f620000000800 */
[----:B-1----:R-:W-:-:S04]  /*0b30*/  FFMA R21, R21, R14, R26 ;  /* 0x0000000e15157223 */ /* 0x002fc8000000001a */
[----:B--2---:R-:W-:-:S04]  /*0b40*/  FFMA R15, R24, R15, R21 ;  /* 0x0000000f180f7223 */ /* 0x004fc80000000015 */
[----:B0-----:R-:W-:-:S04]  /*0b50*/  FFMA R4, R4, R23, R15 ;  /* 0x0000001704047223 */ /* 0x001fc8000000000f */
[----:B---3--:R-:W-:-:S04]  /*0b60*/  FFMA R4, R25, R5, R4 ;  /* 0x0000000519047223 */ /* 0x008fc80000000004 */
[----:B----4-:R-:W-:-:S04]  /*0b70*/  FFMA R13, R13, R6, R4 ;  /* 0x000000060d0d7223 */ /* 0x010fc80000000004 */
[----:B-----5:R-:W-:Y:S01]  /*0b80*/  FFMA R7, R12, R7, R13 ;  /* 0x000000070c077223 */ /* 0x020fe2000000000d */
[----:B------:R-:W-:Y:S06]  /*0b90*/  BAR.SYNC.DEFER_BLOCKING 0x0 ;  /* 0x0000000000007b1d */ /* 0x000fec0000010000 */
[----:B------:R-:W-:Y:S05]  /*0ba0*/  @!P0 BRA `(.L_x_2) ;  /* 0xfffffff800848947 */ /* 0x000fea000383ffff */
.L_x_0:
[----:B------:R-:W0:Y:S01]  /*0bb0*/  LDC.64 R4, c[0x0][0x390] ;  /* 0x0000e400ff047b82 */ /* 0x000e220000000a00 */
[----:B------:R-:W-:-:S05]  /*0bc0*/  IADD3 R0, PT, PT, R0, UR4, RZ ;  /* 0x0000000400007c10 */ /* 0x000fca000fffe0ff */
[----:B------:R-:W-:-:S04]  /*0bd0*/  IMAD R3, R3, R9, R0 ;  /* 0x0000000903037224 */ /* 0x000fc800078e0200 */
[----:B------:R-:W-:-:S04]  /*0be0*/  IMAD R3, R16, UR10, R3 ;  /* 0x0000000a10037c24 */ /* 0x000fc8000f8e0203 */
[----:B0-----:R-:W-:-:S05]  /*0bf0*/  IMAD.WIDE R2, R3, 0x4, R4 ;  /* 0x0000000403027825 */ /* 0x001fca00078e0204 */
[----:B------:R-:W-:Y:S01]  /*0c00*/  STG.E desc[UR8][R2.64], R7 ;  /* 0x0000000702007986 */ /* 0x000fe2000c101908 */
[----:B------:R-:W-:Y:S05]  /*0c10*/  EXIT ;  /* 0x000000000000794d */ /* 0x000fea0003800000 */
.L_x_3:
[----:B------:R-:W-:-:S00]  /*0c20*/  BRA `(.L_x_3) ;  /* 0xfffffffc00fc7947 */ /* 0x000fc0000383ffff */
[----:B------:R-:W-:-:S00]  /*0c30*/  NOP ;  /* 0x0000000000007918 */ /* 0x000fc00000000000 */
        /* <DEDUP_REMOVED lines=12> */
.L_x_4:


//--------------------- .nv.shared._Z11MatMul_CUDAILi16EEvPfS0_S0_ii --------------------------
	.section	.nv.shared._Z11MatMul_CUDAILi16EEvPfS0_S0_ii,"aw",@nobits
	.sectionflags	@""
	.align	4
.nv.shared._Z11MatMul_CUDAILi16EEvPfS0_S0_ii:
	.zero		3072


//--------------------- .nv.shared.reserved.0     --------------------------
	.section	.nv.shared.reserved.0,"aw",@nobits
	.weak		__nv_reservedSMEM_offset_0_alias
	.size		__nv_reservedSMEM_offset_0_alias, 0, 64
	.other		__nv_reservedSMEM_offset_0_alias,@"STO_CUDA_RESERVED_SHARED STV_DEFAULT"
__nv_reservedSMEM_offset_0_alias:
	.zero		0
	.zero		64


//--------------------- .nv.constant0._Z11MatMul_CUDAILi16EEvPfS0_S0_ii --------------------------
	.section	.nv.constant0._Z11MatMul_CUDAILi16EEvPfS0_S0_ii,"a",@progbits
	.sectionflags	@""
	.align	4
.nv.constant0._Z11MatMul_CUDAILi16EEvPfS0_S0_ii:
	.zero		928


//--------------------- SYMBOLS --------------------------

	.type		.nv.reservedSmem.offset0,@object
	.size		.nv.reservedSmem.offset0,0x4
	.type		.nv.reservedSmem.cap,@object
	.size		.nv.reservedSmem.cap,0x4
